	.headerflags	@"EF_CUDA_TEXMODE_UNIFIED EF_CUDA_64BIT_ADDRESS EF_CUDA_ACCELERATORS EF_CUDA_SM90 EF_CUDA_VIRTUAL_SM(EF_CUDA_SM90)"
	.elftype	@"ET_EXEC"


//--------------------- .nv.info                  --------------------------
	.section	.nv.info,"",@"SHT_CUDA_INFO"
	.align	4


	//----- nvinfo : EIATTR_REGCOUNT
	.align		4
        /*0000*/ 	.byte	0x04, 0x2f
        /*0002*/ 	.short	(.L_1 - .L_0)
	.align		4
.L_0:
        /*0004*/ 	.word	index@(triton_poi_fused_sigmoid_1)
        /*0008*/ 	.word	0x0000000c


	//----- nvinfo : EIATTR_MIN_STACK_SIZE
	.align		4
.L_1:
        /*000c*/ 	.byte	0x04, 0x12
        /*000e*/ 	.short	(.L_3 - .L_2)
	.align		4
.L_2:
        /*0010*/ 	.word	index@(triton_poi_fused_sigmoid_1)
        /*0014*/ 	.word	0x00000000


	//----- nvinfo : EIATTR_FRAME_SIZE
	.align		4
.L_3:
        /*0018*/ 	.byte	0x04, 0x11
        /*001a*/ 	.short	(.L_5 - .L_4)
	.align		4
.L_4:
        /*001c*/ 	.word	index@(triton_poi_fused_sigmoid_1)
        /*0020*/ 	.word	0x00000000


	//----- nvinfo : EIATTR_MIN_STACK_SIZE
	.align		4
.L_5:
        /*0024*/ 	.byte	0x04, 0x12
        /*0026*/ 	.short	(.L_7 - .L_6)
	.align		4
.L_6:
        /*0028*/ 	.word	index@(triton_poi_fused_sigmoid_1)
        /*002c*/ 	.word	0x00000000
.L_7:


//--------------------- .nv.info.triton_poi_fused_sigmoid_1 --------------------------
	.section	.nv.info.triton_poi_fused_sigmoid_1,"",@"SHT_CUDA_INFO"
	.sectionflags	@""
	.align	4


	//----- nvinfo : EIATTR_CUDA_API_VERSION
	.align		4
        /*0000*/ 	.byte	0x04, 0x37
        /*0002*/ 	.short	(.L_9 - .L_8)
.L_8:
        /*0004*/ 	.word	0x0000007c


	//----- nvinfo : EIATTR_KPARAM_INFO
	.align		4
.L_9:
        /*0008*/ 	.byte	0x04, 0x17
        /*000a*/ 	.short	(.L_11 - .L_10)
.L_10:
        /*000c*/ 	.word	0x00000000
        /*0010*/ 	.short	0x0002
        /*0012*/ 	.short	0x0010
        /*0014*/ 	.byte	0x00, 0xf0, 0x11, 0x00


	//----- nvinfo : EIATTR_KPARAM_INFO
	.align		4
.L_11:
        /*0018*/ 	.byte	0x04, 0x17
        /*001a*/ 	.short	(.L_13 - .L_12)
.L_12:
        /*001c*/ 	.word	0x00000000
        /*0020*/ 	.short	0x0001
        /*0022*/ 	.short	0x0008
        /*0024*/ 	.byte	0x00, 0xf4, 0x21, 0x00


	//----- nvinfo : EIATTR_KPARAM_INFO
	.align		4
.L_13:
        /*0028*/ 	.byte	0x04, 0x17
        /*002a*/ 	.short	(.L_15 - .L_14)
.L_14:
        /*002c*/ 	.word	0x00000000
        /*0030*/ 	.short	0x0000
        /*0032*/ 	.short	0x0000
        /*0034*/ 	.byte	0x00, 0xf4, 0x21, 0x00


	//----- nvinfo : EIATTR_SPARSE_MMA_MASK
	.align		4
.L_15:
        /*0038*/ 	.byte	0x03, 0x50
        /*003a*/ 	.short	0x0000


	//----- nvinfo : EIATTR_MAXREG_COUNT
	.align		4
        /*003c*/ 	.byte	0x03, 0x1b
        /*003e*/ 	.short	0x00ff


	//----- nvinfo : EIATTR_EXIT_INSTR_OFFSETS
	.align		4
        /*0040*/ 	.byte	0x04, 0x1c
        /*0042*/ 	.short	(.L_17 - .L_16)


	//   ....[0]....
.L_16:
        /*0044*/ 	.word	0x000001c0


	//   ....[1]....
        /*0048*/ 	.word	0x000001e0


	//----- nvinfo : EIATTR_REQNTID
	.align		4
.L_17:
        /*004c*/ 	.byte	0x04, 0x10
        /*004e*/ 	.short	(.L_19 - .L_18)
.L_18:
        /*0050*/ 	.word	0x00000020
        /*0054*/ 	.word	0x00000001
        /*0058*/ 	.word	0x00000001


	//----- nvinfo : EIATTR_CBANK_PARAM_SIZE
	.align		4
.L_19:
        /*005c*/ 	.byte	0x03, 0x19
        /*005e*/ 	.short	0x0014


	//----- nvinfo : EIATTR_PARAM_CBANK
	.align		4
        /*0060*/ 	.byte	0x04, 0x0a
        /*0062*/ 	.short	(.L_21 - .L_20)
	.align		4
.L_20:
        /*0064*/ 	.word	index@(.nv.constant0.triton_poi_fused_sigmoid_1)
        /*0068*/ 	.short	0x0210
        /*006a*/ 	.short	0x0014


	//----- nvinfo : EIATTR_SW_WAR
	.align		4
.L_21:
        /*006c*/ 	.byte	0x04, 0x36
        /*006e*/ 	.short	(.L_23 - .L_22)
.L_22:
        /*0070*/ 	.word	0x00000008
.L_23:


//--------------------- .nv.callgraph             --------------------------
	.section	.nv.callgraph,"",@"SHT_CUDA_CALLGRAPH"
	.align	4
	.sectionentsize	8
	.align		4
        /*0000*/ 	.word	0x00000000
	.align		4
        /*0004*/ 	.word	0xffffffff
	.align		4
        /*0008*/ 	.word	0x00000000
	.align		4
        /*000c*/ 	.word	0xfffffffe
	.align		4
        /*0010*/ 	.word	0x00000000
	.align		4
        /*0014*/ 	.word	0xfffffffd
	.align		4
        /*0018*/ 	.word	0x00000000
	.align		4
        /*001c*/ 	.word	0xfffffffc


//--------------------- .text.triton_poi_fused_sigmoid_1 --------------------------
	.section	.text.triton_poi_fused_sigmoid_1,"ax",@progbits
	.align	128
        .global         triton_poi_fused_sigmoid_1
        .type           triton_poi_fused_sigmoid_1,@function
        .size           triton_poi_fused_sigmoid_1,(.L_x_1 - triton_poi_fused_sigmoid_1)
        .other          triton_poi_fused_sigmoid_1,@"STO_CUDA_ENTRY STV_DEFAULT"
triton_poi_fused_sigmoid_1:
.text.triton_poi_fused_sigmoid_1:
[----:B------:R-:W0:Y:S02]  /*0000*/  LDC R1, c[0x0][0x28] ;  /* 0x00000a00ff017b82 */ /* 0x000e240000000800 */
[----:B------:R-:W1:Y:S01]  /*0010*/  S2R R8, SR_TID.X ;  /* 0x0000000000087919 */ /* 0x000e620000002100 */
[----:B------:R-:W2:Y:S01]  /*0020*/  LDC.64 R2, c[0x0][0x210] ;  /* 0x00008400ff027b82 */ /* 0x000ea20000000a00 */
[----:B------:R-:W-:Y:S01]  /*0030*/  ULDC.64 UR4, c[0x0][0x208] ;  /* 0x0000820000047ab9 */ /* 0x000fe20000000a00 */
[----:B------:R-:W3:Y:S01]  /*0040*/  S2R R7, SR_CTAID.X ;  /* 0x0000000000077919 */ /* 0x000ee20000002500 */
[----:B-1----:R-:W-:-:S04]  /*0050*/  LOP3.LUT R0, R8, 0x3, RZ, 0xc0, !PT ;  /* 0x0000000308007812 */ /* 0x002fc800078ec0ff */
[----:B---3--:R-:W-:Y:S01]  /*0060*/  LEA R7, R7, R0, 0x2 ;  /* 0x0000000007077211 */ /* 0x008fe200078e10ff */
[----:B------:R-:W-:-:S03]  /*0070*/  HFMA2.MMA R0, -RZ, RZ, 0, 0 ;  /* 0x00000000ff007435 */ /* 0x000fc600000001ff */
[C---:B------:R-:W-:Y:S01]  /*0080*/  ISETP.GE.AND P0, PT, R7.reuse, 0x4, PT ;  /* 0x000000040700780c */ /* 0x040fe20003f06270 */
[----:B--2---:R-:W-:-:S12]  /*0090*/  IMAD.WIDE R2, R7, 0x4, R2 ;  /* 0x0000000407027825 */ /* 0x004fd800078e0202 */
[----:B------:R-:W2:Y:S01]  /*00a0*/  @!P0 LDG.E R0, desc[UR4][R2.64] ;  /* 0x0000000402008981 */ /* 0x000ea2000c1e1900 */
[----:B------:R-:W-:Y:S01]  /*00b0*/  MOV R9, 0x3e800000 ;  /* 0x3e80000000097802 */ /* 0x000fe20000000f00 */
[----:B--2---:R-:W-:-:S04]  /*00c0*/  FADD R0, RZ, -R0 ;  /* 0x80000000ff007221 */ /* 0x004fc80000000000 */
[----:B------:R-:W-:-:S05]  /*00d0*/  FMUL R0, R0, 1.4426950216293334961 ;  /* 0x3fb8aa3b00007820 */ /* 0x000fca0000400000 */
[----:B------:R-:W-:-:S13]  /*00e0*/  FSETP.GEU.AND P0, PT, R0, -126, PT ;  /* 0xc2fc00000000780b */ /* 0x000fda0003f0e000 */
[----:B------:R-:W-:-:S04]  /*00f0*/  @!P0 FMUL R0, R0, 0.5 ;  /* 0x3f00000000008820 */ /* 0x000fc80000400000 */
[----:B------:R-:W1:Y:S02]  /*0100*/  MUFU.EX2 R4, R0 ;  /* 0x0000000000047308 */ /* 0x000e640000000800 */
[----:B-1----:R-:W-:Y:S01]  /*0110*/  @!P0 FMUL R4, R4, R4 ;  /* 0x0000000404048220 */ /* 0x002fe20000400000 */
[----:B------:R-:W-:-:S03]  /*0120*/  LOP3.LUT P0, RZ, R8, 0x1c, RZ, 0xc0, !PT ;  /* 0x0000001c08ff7812 */ /* 0x000fc6000780c0ff */
[----:B------:R-:W-:Y:S01]  /*0130*/  FADD R6, R4, 1 ;  /* 0x3f80000004067421 */ /* 0x000fe20000000000 */
[----:B------:R-:W-:Y:S01]  /*0140*/  ISETP.LT.AND P0, PT, R7, 0x4, !P0 ;  /* 0x000000040700780c */ /* 0x000fe20004701270 */
[----:B------:R-:W1:Y:S03]  /*0150*/  LDC.64 R4, c[0x0][0x218] ;  /* 0x00008600ff047b82 */ /* 0x000e660000000a00 */
[----:B------:R-:W-:-:S04]  /*0160*/  FSETP.GT.AND P1, PT, R6, 8.50705917302346158658e+37, PT ;  /* 0x7e8000000600780b */ /* 0x000fc80003f24000 */
[----:B------:R-:W-:-:S09]  /*0170*/  FSEL R9, R9, 1, P1 ;  /* 0x3f80000009097808 */ /* 0x000fd20000800000 */
[----:B------:R-:W-:-:S06]  /*0180*/  @P1 FMUL R6, R6, 0.25 ;  /* 0x3e80000006061820 */ /* 0x000fcc0000400000 */
[----:B------:R-:W2:Y:S01]  /*0190*/  MUFU.RCP R6, R6 ;  /* 0x0000000600067308 */ /* 0x000ea20000001000 */
[----:B-1----:R-:W-:-:S04]  /*01a0*/  IMAD.WIDE R2, R7, 0x4, R4 ;  /* 0x0000000407027825 */ /* 0x002fc800078e0204 */
[----:B--2---:R-:W-:Y:S01]  /*01b0*/  FMUL R9, R6, R9 ;  /* 0x0000000906097220 */ /* 0x004fe20000400000 */
[----:B------:R-:W-:Y:S06]  /*01c0*/  @!P0 EXIT ;  /* 0x000000000000894d */ /* 0x000fec0003800000 */
[----:B------:R-:W-:Y:S01]  /*01d0*/  STG.E desc[UR4][R2.64], R9 ;  /* 0x0000000902007986 */ /* 0x000fe2000c101904 */
[----:B------:R-:W-:Y:S05]  /*01e0*/  EXIT ;  /* 0x000000000000794d */ /* 0x000fea0003800000 */
.L_x_0:
[----:B------:R-:W-:-:S00]  /*01f0*/  BRA `(.L_x_0) ;  /* 0xfffffffc00fc7947 */ /* 0x000fc0000383ffff */
[----:B------:R-:W-:-:S00]  /*0200*/  NOP ;  /* 0x0000000000007918 */ /* 0x000fc00000000000 */
[----:B------:R-:W-:-:S00]  /*0210*/  NOP ;  /* 0x0000000000007918 */ /* 0x000fc00000000000 */
[----:B------:R-:W-:-:S00]  /*0220*/  NOP ;  /* 0x0000000000007918 */ /* 0x000fc00000000000 */
[----:B------:R-:W-:-:S00]  /*0230*/  NOP ;  /* 0x0000000000007918 */ /* 0x000fc00000000000 */
[----:B------:R-:W-:-:S00]  /*0240*/  NOP ;  /* 0x0000000000007918 */ /* 0x000fc00000000000 */
[----:B------:R-:W-:-:S00]  /*0250*/  NOP ;  /* 0x0000000000007918 */ /* 0x000fc00000000000 */
[----:B------:R-:W-:-:S00]  /*0260*/  NOP ;  /* 0x0000000000007918 */ /* 0x000fc00000000000 */
[----:B------:R-:W-:-:S00]  /*0270*/  NOP ;  /* 0x0000000000007918 */ /* 0x000fc00000000000 */
.L_x_1:


//--------------------- .nv.constant0.triton_poi_fused_sigmoid_1 --------------------------
	.section	.nv.constant0.triton_poi_fused_sigmoid_1,"a",@progbits
	.sectionflags	@""
	.align	4
.nv.constant0.triton_poi_fused_sigmoid_1:
	.zero		548
